//
// Generated by NVIDIA NVVM Compiler
//
// Compiler Build ID: CL-36424714
// Cuda compilation tools, release 13.0, V13.0.88
// Based on NVVM 20.0.0
//

.version 9.0
.target sm_100
.address_size 64

	// .globl	_Z10mult_vectsPiS_S_

.visible .entry _Z10mult_vectsPiS_S_(
	.param .u64 .ptr .align 1 _Z10mult_vectsPiS_S__param_0,
	.param .u64 .ptr .align 1 _Z10mult_vectsPiS_S__param_1,
	.param .u64 .ptr .align 1 _Z10mult_vectsPiS_S__param_2
)
{
	.reg .pred 	%p<6>;
	.reg .b32 	%r<39>;
	.reg .b64 	%rd<18>;

	ld.param.u64 	%rd7, [_Z10mult_vectsPiS_S__param_0];
	ld.param.u64 	%rd8, [_Z10mult_vectsPiS_S__param_1];
	ld.param.u64 	%rd9, [_Z10mult_vectsPiS_S__param_2];
	cvta.to.global.u64 	%rd1, %rd9;
	cvta.to.global.u64 	%rd2, %rd8;
	cvta.to.global.u64 	%rd3, %rd7;
	mov.u32 	%r11, %ctaid.x;
	mov.u32 	%r12, %ntid.x;
	mov.u32 	%r13, %tid.x;
	mad.lo.s32 	%r37, %r11, %r12, %r13;
	setp.gt.s32 	%p1, %r37, 511;
	@%p1 bra 	$L__BB0_7;
	max.s32 	%r14, %r37, 256;
	sub.s32 	%r15, %r14, %r37;
	add.s32 	%r2, %r15, 255;
	and.b32  	%r16, %r2, 768;
	setp.eq.s32 	%p2, %r16, 768;
	@%p2 bra 	$L__BB0_4;
	shr.u32 	%r17, %r2, 8;
	add.s32 	%r18, %r17, 1;
	and.b32  	%r19, %r18, 3;
	neg.s32 	%r35, %r19;
$L__BB0_3:
	.pragma "nounroll";
	mul.wide.s32 	%rd10, %r37, 4;
	add.s64 	%rd11, %rd1, %rd10;
	add.s64 	%rd12, %rd2, %rd10;
	add.s64 	%rd13, %rd3, %rd10;
	ld.global.u32 	%r20, [%rd13];
	ld.global.u32 	%r21, [%rd12];
	mul.lo.s32 	%r22, %r21, %r20;
	st.global.u32 	[%rd11], %r22;
	add.s32 	%r37, %r37, 256;
	add.s32 	%r35, %r35, 1;
	setp.ne.s32 	%p3, %r35, 0;
	@%p3 bra 	$L__BB0_3;
$L__BB0_4:
	setp.lt.u32 	%p4, %r2, 768;
	@%p4 bra 	$L__BB0_7;
	add.s64 	%rd4, %rd3, 2048;
	add.s64 	%rd5, %rd2, 2048;
	add.s64 	%rd6, %rd1, 2048;
$L__BB0_6:
	mul.wide.s32 	%rd14, %r37, 4;
	add.s64 	%rd15, %rd4, %rd14;
	add.s64 	%rd16, %rd5, %rd14;
	add.s64 	%rd17, %rd6, %rd14;
	ld.global.u32 	%r23, [%rd15+-2048];
	ld.global.u32 	%r24, [%rd16+-2048];
	mul.lo.s32 	%r25, %r24, %r23;
	st.global.u32 	[%rd17+-2048], %r25;
	ld.global.u32 	%r26, [%rd15+-1024];
	ld.global.u32 	%r27, [%rd16+-1024];
	mul.lo.s32 	%r28, %r27, %r26;
	st.global.u32 	[%rd17+-1024], %r28;
	ld.global.u32 	%r29, [%rd15];
	ld.global.u32 	%r30, [%rd16];
	mul.lo.s32 	%r31, %r30, %r29;
	st.global.u32 	[%rd17], %r31;
	ld.global.u32 	%r32, [%rd15+1024];
	ld.global.u32 	%r33, [%rd16+1024];
	mul.lo.s32 	%r34, %r33, %r32;
	st.global.u32 	[%rd17+1024], %r34;
	add.s32 	%r10, %r37, 1024;
	setp.lt.s32 	%p5, %r37, -512;
	mov.u32 	%r37, %r10;
	@%p5 bra 	$L__BB0_6;
$L__BB0_7:
	ret;

}


// ===== COMPILED SASS (sm_100) =====

	.target	sm_100

	.elftype	@"ET_EXEC"


//--------------------- .note.nv.tkinfo           --------------------------
	.section	.note.nv.tkinfo,"",@"SHT_NOTE"
	.sectionflags	@"SHF_NOTE_NV_TKINFO"
	.tkinfo
        /*0018*/ 	.word	0x00000002
        /*0030*/ 	.string	""
        /*0030*/ 	.string	"ptxas"
        /*0030*/ 	.string	"Cuda compilation tools, release 13.0, V13.0.88"
        /*0030*/ 	.string	"Build cuda_13.0.r13.0/compiler.36424714_0"
        /*0030*/ 	.string	"-arch sm_100 -m 64 "



//--------------------- .note.nv.cuinfo           --------------------------
	.section	.note.nv.cuinfo,"",@"SHT_NOTE"
	.sectionflags	@"SHF_NOTE_NV_CUINFO"
        /*0018*/ 	.short	0x0002
        /*001a*/ 	.short	0x0064
        /*001c*/ 	.short	0x0082
	.zero		2


//--------------------- .nv.info                  --------------------------
	.section	.nv.info,"",@"SHT_CUDA_INFO"
	.align	4


	//----- nvinfo : EIATTR_REGCOUNT
	.align		4
        /*0000*/ 	.byte	0x04, 0x2f
        /*0002*/ 	.short	(.L_1 - .L_0)
	.align		4
.L_0:
        /*0004*/ 	.word	index@(_Z10mult_vectsPiS_S_)
        /*0008*/ 	.word	0x00000012


	//----- nvinfo : EIATTR_FRAME_SIZE
	.align		4
.L_1:
        /*000c*/ 	.byte	0x04, 0x11
        /*000e*/ 	.short	(.L_3 - .L_2)
	.align		4
.L_2:
        /*0010*/ 	.word	index@(_Z10mult_vectsPiS_S_)
        /*0014*/ 	.word	0x00000000


	//----- nvinfo : EIATTR_MIN_STACK_SIZE
	.align		4
.L_3:
        /*0018*/ 	.byte	0x04, 0x12
        /*001a*/ 	.short	(.L_5 - .L_4)
	.align		4
.L_4:
        /*001c*/ 	.word	index@(_Z10mult_vectsPiS_S_)
        /*0020*/ 	.word	0x00000000
.L_5:


//--------------------- .nv.compat                --------------------------
	.section	.nv.compat,"",@"SHT_CUDA_COMPAT_INFO"
	.align	4
        /*0000*/ 	.byte	0x02, 0x09, 0x00, 0x00, 0x02, 0x02, 0x01, 0x00, 0x02, 0x05, 0x05, 0x00, 0x03, 0x07, 0x01, 0x01
        /*0010*/ 	.byte	0x02, 0x03, 0x00, 0x00, 0x02, 0x06, 0x01, 0x00, 0x04, 0x0b, 0x08, 0x00, 0x09, 0x00, 0x00, 0x00
        /*0020*/ 	.byte	0x00, 0x00, 0x00, 0x00


//--------------------- .nv.info._Z10mult_vectsPiS_S_ --------------------------
	.section	.nv.info._Z10mult_vectsPiS_S_,"",@"SHT_CUDA_INFO"
	.sectionflags	@""
	.align	4


	//----- nvinfo : EIATTR_CUDA_API_VERSION
	.align		4
        /*0000*/ 	.byte	0x04, 0x37
        /*0002*/ 	.short	(.L_7 - .L_6)
.L_6:
        /*0004*/ 	.word	0x00000082


	//----- nvinfo : EIATTR_KPARAM_INFO
	.align		4
.L_7:
        /*0008*/ 	.byte	0x04, 0x17
        /*000a*/ 	.short	(.L_9 - .L_8)
.L_8:
        /*000c*/ 	.word	0x00000000
        /*0010*/ 	.short	0x0002
        /*0012*/ 	.short	0x0010
        /*0014*/ 	.byte	0x00, 0xf5, 0x21, 0x00


	//----- nvinfo : EIATTR_KPARAM_INFO
	.align		4
.L_9:
        /*0018*/ 	.byte	0x04, 0x17
        /*001a*/ 	.short	(.L_11 - .L_10)
.L_10:
        /*001c*/ 	.word	0x00000000
        /*0020*/ 	.short	0x0001
        /*0022*/ 	.short	0x0008
        /*0024*/ 	.byte	0x00, 0xf5, 0x21, 0x00


	//----- nvinfo : EIATTR_KPARAM_INFO
	.align		4
.L_11:
        /*0028*/ 	.byte	0x04, 0x17
        /*002a*/ 	.short	(.L_13 - .L_12)
.L_12:
        /*002c*/ 	.word	0x00000000
        /*0030*/ 	.short	0x0000
        /*0032*/ 	.short	0x0000
        /*0034*/ 	.byte	0x00, 0xf5, 0x21, 0x00


	//----- nvinfo : EIATTR_SPARSE_MMA_MASK
	.align		4
.L_13:
        /*0038*/ 	.byte	0x03, 0x50
        /*003a*/ 	.short	0x0000


	//----- nvinfo : EIATTR_MAXREG_COUNT
	.align		4
        /*003c*/ 	.byte	0x03, 0x1b
        /*003e*/ 	.short	0x00ff


	//----- nvinfo : EIATTR_MERCURY_ISA_VERSION
	.align		4
        /*0040*/ 	.byte	0x03, 0x5f
        /*0042*/ 	.short	0x0101


	//----- nvinfo : EIATTR_VRC_CTA_INIT_COUNT
	.align		4
        /*0044*/ 	.byte	0x02, 0x4a
	.zero		1
	.zero		1


	//----- nvinfo : EIATTR_EXIT_INSTR_OFFSETS
	.align		4
        /*0048*/ 	.byte	0x04, 0x1c
        /*004a*/ 	.short	(.L_15 - .L_14)


	//   ....[0]....
.L_14:
        /*004c*/ 	.word	0x00000060


	//   ....[1]....
        /*0050*/ 	.word	0x00000210


	//   ....[2]....
        /*0054*/ 	.word	0x00000460


	//----- nvinfo : EIATTR_CRS_STACK_SIZE
	.align		4
.L_15:
        /*0058*/ 	.byte	0x04, 0x1e
        /*005a*/ 	.short	(.L_17 - .L_16)
.L_16:
        /*005c*/ 	.word	0x00000000


	//----- nvinfo : EIATTR_CBANK_PARAM_SIZE
	.align		4
.L_17:
        /*0060*/ 	.byte	0x03, 0x19
        /*0062*/ 	.short	0x0018


	//----- nvinfo : EIATTR_PARAM_CBANK
	.align		4
        /*0064*/ 	.byte	0x04, 0x0a
        /*0066*/ 	.short	(.L_19 - .L_18)
	.align		4
.L_18:
        /*0068*/ 	.word	index@(.nv.constant0._Z10mult_vectsPiS_S_)
        /*006c*/ 	.short	0x0380
        /*006e*/ 	.short	0x0018


	//----- nvinfo : EIATTR_SW_WAR
	.align		4
.L_19:
        /*0070*/ 	.byte	0x04, 0x36
        /*0072*/ 	.short	(.L_21 - .L_20)
.L_20:
        /*0074*/ 	.word	0x00000008
.L_21:


//--------------------- .nv.callgraph             --------------------------
	.section	.nv.callgraph,"",@"SHT_CUDA_CALLGRAPH"
	.align	4
	.sectionentsize	8
	.align		4
        /*0000*/ 	.word	0x00000000
	.align		4
        /*0004*/ 	.word	0xffffffff
	.align		4
        /*0008*/ 	.word	0x00000000
	.align		4
        /*000c*/ 	.word	0xfffffffe
	.align		4
        /*0010*/ 	.word	0x00000000
	.align		4
        /*0014*/ 	.word	0xfffffffd
	.align		4
        /*0018*/ 	.word	0x00000000
	.align		4
        /*001c*/ 	.word	0xfffffffc


//--------------------- .text._Z10mult_vectsPiS_S_ --------------------------
	.section	.text._Z10mult_vectsPiS_S_,"ax",@progbits
	.align	128
        .global         _Z10mult_vectsPiS_S_
        .type           _Z10mult_vectsPiS_S_,@function
        .size           _Z10mult_vectsPiS_S_,(.L_x_5 - _Z10mult_vectsPiS_S_)
        .other          _Z10mult_vectsPiS_S_,@"STO_CUDA_ENTRY STV_DEFAULT"
_Z10mult_vectsPiS_S_:
.text._Z10mult_vectsPiS_S_:
[----:B------:R-:W-:Y:S01]  /*0000*/  LDC R1, c[0x0][0x37c] ;  /* 0x0000df00ff017b82 */ /* 0x000fe20000000800 */
[----:B------:R-:W0:Y:S07]  /*0010*/  S2R R3, SR_TID.X ;  /* 0x0000000000037919 */ /* 0x000e2e0000002100 */
[----:B------:R-:W0:Y:S08]  /*0020*/  S2UR UR4, SR_CTAID.X ;  /* 0x00000000000479c3 */ /* 0x000e300000002500 */
[----:B------:R-:W0:Y:S02]  /*0030*/  LDC R0, c[0x0][0x360] ;  /* 0x0000d800ff007b82 */ /* 0x000e240000000800 */
[----:B0-----:R-:W-:-:S05]  /*0040*/  IMAD R0, R0, UR4, R3 ;  /* 0x0000000400007c24 */ /* 0x001fca000f8e0203 */
[----:B------:R-:W-:-:S13]  /*0050*/  ISETP.GT.AND P0, PT, R0, 0x1ff, PT ;  /* 0x000001ff0000780c */ /* 0x000fda0003f04270 */
[----:B------:R-:W-:Y:S05]  /*0060*/  @P0 EXIT ;  /* 0x000000000000094d */ /* 0x000fea0003800000 */
[----:B------:R-:W-:Y:S01]  /*0070*/  VIMNMX R3, PT, PT, R0, 0x100, !PT ;  /* 0x0000010000037848 */ /* 0x000fe20007fe0100 */
[----:B------:R-:W0:Y:S01]  /*0080*/  LDCU.64 UR12, c[0x0][0x358] ;  /* 0x00006b00ff0c77ac */ /* 0x000e220008000a00 */
[----:B------:R-:W-:Y:S02]  /*0090*/  BSSY.RECONVERGENT B0, `(.L_x_0) ;  /* 0x0000017000007945 */ /* 0x000fe40003800200 */
[----:B------:R-:W-:-:S04]  /*00a0*/  IADD3 R3, PT, PT, R3, 0xff, -R0 ;  /* 0x000000ff03037810 */ /* 0x000fc80007ffe800 */
[C---:B------:R-:W-:Y:S02]  /*00b0*/  LOP3.LUT R2, R3.reuse, 0x300, RZ, 0xc0, !PT ;  /* 0x0000030003027812 */ /* 0x040fe400078ec0ff */
[----:B------:R-:W-:Y:S02]  /*00c0*/  ISETP.GE.U32.AND P0, PT, R3, 0x300, PT ;  /* 0x000003000300780c */ /* 0x000fe40003f06070 */
[----:B------:R-:W-:-:S13]  /*00d0*/  ISETP.NE.AND P1, PT, R2, 0x300, PT ;  /* 0x000003000200780c */ /* 0x000fda0003f25270 */
[----:B0-----:R-:W-:Y:S05]  /*00e0*/  @!P1 BRA `(.L_x_1) ;  /* 0x0000000000449947 */ /* 0x001fea0003800000 */
[----:B------:R-:W0:Y:S01]  /*00f0*/  LDC.64 R8, c[0x0][0x390] ;  /* 0x0000e400ff087b82 */ /* 0x000e220000000a00 */
[----:B------:R-:W-:-:S04]  /*0100*/  LEA.HI R2, R3, 0x1, RZ, 0x18 ;  /* 0x0000000103027811 */ /* 0x000fc800078fc0ff */
[----:B------:R-:W-:-:S03]  /*0110*/  LOP3.LUT R2, R2, 0x3, RZ, 0xc0, !PT ;  /* 0x0000000302027812 */ /* 0x000fc600078ec0ff */
[----:B------:R-:W1:Y:S01]  /*0120*/  LDC.64 R12, c[0x0][0x380] ;  /* 0x0000e000ff0c7b82 */ /* 0x000e620000000a00 */
[----:B------:R-:W-:-:S07]  /*0130*/  IADD3 R14, PT, PT, -R2, RZ, RZ ;  /* 0x000000ff020e7210 */ /* 0x000fce0007ffe1ff */
[----:B------:R-:W2:Y:S02]  /*0140*/  LDC.64 R10, c[0x0][0x388] ;  /* 0x0000e200ff0a7b82 */ /* 0x000ea40000000a00 */
.L_x_2:
[----:B--2---:R-:W-:-:S04]  /*0150*/  IMAD.WIDE R4, R0, 0x4, R10 ;  /* 0x0000000400047825 */ /* 0x004fc800078e020a */
[C---:B-1----:R-:W-:Y:S02]  /*0160*/  IMAD.WIDE R6, R0.reuse, 0x4, R12 ;  /* 0x0000000400067825 */ /* 0x042fe400078e020c */
[----:B------:R-:W2:Y:S04]  /*0170*/  LDG.E R5, desc[UR12][R4.64] ;  /* 0x0000000c04057981 */ /* 0x000ea8000c1e1900 */
[----:B------:R-:W2:Y:S01]  /*0180*/  LDG.E R6, desc[UR12][R6.64] ;  /* 0x0000000c06067981 */ /* 0x000ea2000c1e1900 */
[C---:B0--3--:R-:W-:Y:S01]  /*0190*/  IMAD.WIDE R2, R0.reuse, 0x4, R8 ;  /* 0x0000000400027825 */ /* 0x049fe200078e0208 */
[----:B------:R-:W-:-:S03]  /*01a0*/  IADD3 R0, PT, PT, R0, 0x100, RZ ;  /* 0x0000010000007810 */ /* 0x000fc60007ffe0ff */
[----:B------:R-:W-:-:S05]  /*01b0*/  VIADD R14, R14, 0x1 ;  /* 0x000000010e0e7836 */ /* 0x000fca0000000000 */
[----:B------:R-:W-:Y:S01]  /*01c0*/  ISETP.NE.AND P1, PT, R14, RZ, PT ;  /* 0x000000ff0e00720c */ /* 0x000fe20003f25270 */
[----:B--2---:R-:W-:-:S05]  /*01d0*/  IMAD R15, R6, R5, RZ ;  /* 0x00000005060f7224 */ /* 0x004fca00078e02ff */
[----:B------:R3:W-:Y:S07]  /*01e0*/  STG.E desc[UR12][R2.64], R15 ;  /* 0x0000000f02007986 */ /* 0x0007ee000c10190c */
[----:B------:R-:W-:Y:S05]  /*01f0*/  @P1 BRA `(.L_x_2) ;  /* 0xfffffffc00d41947 */ /* 0x000fea000383ffff */
.L_x_1:
[----:B------:R-:W-:Y:S05]  /*0200*/  BSYNC.RECONVERGENT B0 ;  /* 0x0000000000007941 */ /* 0x000fea0003800200 */
.L_x_0:
[----:B------:R-:W-:Y:S05]  /*0210*/  @!P0 EXIT ;  /* 0x000000000000894d */ /* 0x000fea0003800000 */
[----:B------:R-:W0:Y:S01]  /*0220*/  LDCU.128 UR4, c[0x0][0x380] ;  /* 0x00007000ff0477ac */ /* 0x000e220008000c00 */
[----:B------:R-:W1:Y:S01]  /*0230*/  LDCU.64 UR10, c[0x0][0x390] ;  /* 0x00007200ff0a77ac */ /* 0x000e620008000a00 */
[----:B0-----:R-:W-:Y:S02]  /*0240*/  UIADD3 UR8, UP0, UPT, UR4, 0x800, URZ ;  /* 0x0000080004087890 */ /* 0x001fe4000ff1e0ff */
[----:B------:R-:W-:Y:S02]  /*0250*/  UIADD3 UR6, UP1, UPT, UR6, 0x800, URZ ;  /* 0x0000080006067890 */ /* 0x000fe4000ff3e0ff */
[----:B-1----:R-:W-:Y:S02]  /*0260*/  UIADD3 UR4, UP2, UPT, UR10, 0x800, URZ ;  /* 0x000008000a047890 */ /* 0x002fe4000ff5e0ff */
[----:B------:R-:W-:Y:S02]  /*0270*/  UIADD3.X UR9, UPT, UPT, URZ, UR5, URZ, UP0, !UPT ;  /* 0x00000005ff097290 */ /* 0x000fe400087fe4ff */
[----:B------:R-:W-:-:S02]  /*0280*/  UIADD3.X UR7, UPT, UPT, URZ, UR7, URZ, UP1, !UPT ;  /* 0x00000007ff077290 */ /* 0x000fc40008ffe4ff */
[----:B------:R-:W-:-:S12]  /*0290*/  UIADD3.X UR5, UPT, UPT, URZ, UR11, URZ, UP2, !UPT ;  /* 0x0000000bff057290 */ /* 0x000fd800097fe4ff */
.L_x_3:
[----:B---3--:R-:W-:Y:S01]  /*02a0*/  MOV R3, UR9 ;  /* 0x0000000900037c02 */ /* 0x008fe20008000f00 */
[----:B------:R-:W-:Y:S01]  /*02b0*/  IMAD.U32 R2, RZ, RZ, UR8 ;  /* 0x00000008ff027e24 */ /* 0x000fe2000f8e00ff */
[----:B------:R-:W-:Y:S01]  /*02c0*/  MOV R5, UR7 ;  /* 0x0000000700057c02 */ /* 0x000fe20008000f00 */
[----:B------:R-:W-:Y:S02]  /*02d0*/  IMAD.U32 R4, RZ, RZ, UR6 ;  /* 0x00000006ff047e24 */ /* 0x000fe4000f8e00ff */
[----:B------:R-:W-:-:S04]  /*02e0*/  IMAD.WIDE R2, R0, 0x4, R2 ;  /* 0x0000000400027825 */ /* 0x000fc800078e0202 */
[----:B------:R-:W-:Y:S01]  /*02f0*/  IMAD.WIDE R4, R0, 0x4, R4 ;  /* 0x0000000400047825 */ /* 0x000fe200078e0204 */
[----:B------:R-:W2:Y:S04]  /*0300*/  LDG.E R8, desc[UR12][R2.64+-0x800] ;  /* 0xfff8000c02087981 */ /* 0x000ea8000c1e1900 */
[----:B0-----:R-:W2:Y:S01]  /*0310*/  LDG.E R9, desc[UR12][R4.64+-0x800] ;  /* 0xfff8000c04097981 */ /* 0x001ea2000c1e1900 */
[----:B------:R-:W-:Y:S01]  /*0320*/  MOV R7, UR5 ;  /* 0x0000000500077c02 */ /* 0x000fe20008000f00 */
[----:B------:R-:W-:-:S04]  /*0330*/  IMAD.U32 R6, RZ, RZ, UR4 ;  /* 0x00000004ff067e24 */ /* 0x000fc8000f8e00ff */
[----:B------:R-:W-:-:S04]  /*0340*/  IMAD.WIDE R6, R0, 0x4, R6 ;  /* 0x0000000400067825 */ /* 0x000fc800078e0206 */
[----:B--2---:R-:W-:-:S05]  /*0350*/  IMAD R9, R8, R9, RZ ;  /* 0x0000000908097224 */ /* 0x004fca00078e02ff */
[----:B------:R0:W-:Y:S04]  /*0360*/  STG.E desc[UR12][R6.64+-0x800], R9 ;  /* 0xfff8000906007986 */ /* 0x0001e8000c10190c */
[----:B------:R-:W2:Y:S04]  /*0370*/  LDG.E R8, desc[UR12][R2.64+-0x400] ;  /* 0xfffc000c02087981 */ /* 0x000ea8000c1e1900 */
[----:B------:R-:W2:Y:S02]  /*0380*/  LDG.E R11, desc[UR12][R4.64+-0x400] ;  /* 0xfffc000c040b7981 */ /* 0x000ea4000c1e1900 */
[----:B--2---:R-:W-:-:S05]  /*0390*/  IMAD R11, R8, R11, RZ ;  /* 0x0000000b080b7224 */ /* 0x004fca00078e02ff */
[----:B------:R0:W-:Y:S04]  /*03a0*/  STG.E desc[UR12][R6.64+-0x400], R11 ;  /* 0xfffc000b06007986 */ /* 0x0001e8000c10190c */
[----:B------:R-:W2:Y:S04]  /*03b0*/  LDG.E R8, desc[UR12][R2.64] ;  /* 0x0000000c02087981 */ /* 0x000ea8000c1e1900 */
[----:B------:R-:W2:Y:S02]  /*03c0*/  LDG.E R13, desc[UR12][R4.64] ;  /* 0x0000000c040d7981 */ /* 0x000ea4000c1e1900 */
[----:B--2---:R-:W-:-:S05]  /*03d0*/  IMAD R13, R8, R13, RZ ;  /* 0x0000000d080d7224 */ /* 0x004fca00078e02ff */
[----:B------:R0:W-:Y:S04]  /*03e0*/  STG.E desc[UR12][R6.64], R13 ;  /* 0x0000000d06007986 */ /* 0x0001e8000c10190c */
[----:B------:R-:W2:Y:S04]  /*03f0*/  LDG.E R8, desc[UR12][R2.64+0x400] ;  /* 0x0004000c02087981 */ /* 0x000ea8000c1e1900 */
[----:B------:R-:W2:Y:S01]  /*0400*/  LDG.E R15, desc[UR12][R4.64+0x400] ;  /* 0x0004000c040f7981 */ /* 0x000ea2000c1e1900 */
[C---:B------:R-:W-:Y:S02]  /*0410*/  ISETP.GE.AND P0, PT, R0.reuse, -0x200, PT ;  /* 0xfffffe000000780c */ /* 0x040fe40003f06270 */
[----:B------:R-:W-:Y:S01]  /*0420*/  IADD3 R0, PT, PT, R0, 0x400, RZ ;  /* 0x0000040000007810 */ /* 0x000fe20007ffe0ff */
[----:B--2---:R-:W-:-:S05]  /*0430*/  IMAD R15, R8, R15, RZ ;  /* 0x0000000f080f7224 */ /* 0x004fca00078e02ff */
[----:B------:R0:W-:Y:S05]  /*0440*/  STG.E desc[UR12][R6.64+0x400], R15 ;  /* 0x0004000f06007986 */ /* 0x0001ea000c10190c */
[----:B------:R-:W-:Y:S05]  /*0450*/  @!P0 BRA `(.L_x_3) ;  /* 0xfffffffc00908947 */ /* 0x000fea000383ffff */
[----:B------:R-:W-:Y:S05]  /*0460*/  EXIT ;  /* 0x000000000000794d */ /* 0x000fea0003800000 */
.L_x_4:
[----:B------:R-:W-:-:S00]  /*0470*/  BRA `(.L_x_4) ;  /* 0xfffffffc00fc7947 */ /* 0x000fc0000383ffff */
[----:B------:R-:W-:-:S00]  /*0480*/  NOP ;  /* 0x0000000000007918 */ /* 0x000fc00000000000 */
[----:B------:R-:W-:-:S00]  /*0490*/  NOP ;  /* 0x0000000000007918 */ /* 0x000fc00000000000 */
[----:B------:R-:W-:-:S00]  /*04a0*/  NOP ;  /* 0x0000000000007918 */ /* 0x000fc00000000000 */
[----:B------:R-:W-:-:S00]  /*04b0*/  NOP ;  /* 0x0000000000007918 */ /* 0x000fc00000000000 */
[----:B------:R-:W-:-:S00]  /*04c0*/  NOP ;  /* 0x0000000000007918 */ /* 0x000fc00000000000 */
[----:B------:R-:W-:-:S00]  /*04d0*/  NOP ;  /* 0x0000000000007918 */ /* 0x000fc00000000000 */
[----:B------:R-:W-:-:S00]  /*04e0*/  NOP ;  /* 0x0000000000007918 */ /* 0x000fc00000000000 */
[----:B------:R-:W-:-:S00]  /*04f0*/  NOP ;  /* 0x0000000000007918 */ /* 0x000fc00000000000 */
.L_x_5:


//--------------------- .nv.shared.reserved.0     --------------------------
	.section	.nv.shared.reserved.0,"aw",@nobits
	.weak		__nv_reservedSMEM_offset_0_alias
	.size		__nv_reservedSMEM_offset_0_alias, 0, 64
	.other		__nv_reservedSMEM_offset_0_alias,@"STO_CUDA_RESERVED_SHARED STV_DEFAULT"
__nv_reservedSMEM_offset_0_alias:
	.zero		0
	.zero		64


//--------------------- .nv.constant0._Z10mult_vectsPiS_S_ --------------------------
	.section	.nv.constant0._Z10mult_vectsPiS_S_,"a",@progbits
	.sectionflags	@""
	.align	4
.nv.constant0._Z10mult_vectsPiS_S_:
	.zero		920


//--------------------- SYMBOLS --------------------------

	.type		.nv.reservedSmem.offset0,@object
	.size		.nv.reservedSmem.offset0,0x4
